//
// Generated by NVIDIA NVVM Compiler
//
// Compiler Build ID: CL-36424714
// Cuda compilation tools, release 13.0, V13.0.88
// Based on NVVM 20.0.0
//

.version 9.0
.target sm_100
.address_size 64

	// .globl	_Z14matrixMulTiledPfS_S_i
// _ZZ14matrixMulTiledPfS_S_iE7sharedA has been demoted
// _ZZ14matrixMulTiledPfS_S_iE7sharedB has been demoted

.visible .entry _Z14matrixMulTiledPfS_S_i(
	.param .u64 .ptr .align 1 _Z14matrixMulTiledPfS_S_i_param_0,
	.param .u64 .ptr .align 1 _Z14matrixMulTiledPfS_S_i_param_1,
	.param .u64 .ptr .align 1 _Z14matrixMulTiledPfS_S_i_param_2,
	.param .u32 _Z14matrixMulTiledPfS_S_i_param_3
)
{
	.reg .pred 	%p<27>;
	.reg .b32 	%r<101>;
	.reg .b32 	%f<115>;
	.reg .b64 	%rd<29>;
	// demoted variable
	.shared .align 4 .b8 _ZZ14matrixMulTiledPfS_S_iE7sharedA[64];
	// demoted variable
	.shared .align 4 .b8 _ZZ14matrixMulTiledPfS_S_iE7sharedB[64];
	ld.param.u64 	%rd4, [_Z14matrixMulTiledPfS_S_i_param_0];
	ld.param.u64 	%rd5, [_Z14matrixMulTiledPfS_S_i_param_1];
	ld.param.u64 	%rd3, [_Z14matrixMulTiledPfS_S_i_param_2];
	ld.param.u32 	%r53, [_Z14matrixMulTiledPfS_S_i_param_3];
	cvta.to.global.u64 	%rd1, %rd5;
	cvta.to.global.u64 	%rd2, %rd4;
	mov.u32 	%r54, %ctaid.y;
	mov.u32 	%r55, %ntid.y;
	mov.u32 	%r1, %tid.y;
	mad.lo.s32 	%r2, %r54, %r55, %r1;
	mov.u32 	%r56, %ctaid.x;
	mov.u32 	%r57, %ntid.x;
	mov.u32 	%r3, %tid.x;
	mad.lo.s32 	%r4, %r56, %r57, %r3;
	shr.s32 	%r58, %r53, 31;
	shr.u32 	%r59, %r58, 30;
	add.s32 	%r60, %r53, %r59;
	shr.s32 	%r5, %r60, 2;
	setp.lt.s32 	%p1, %r53, 4;
	mov.f32 	%f114, 0f00000000;
	@%p1 bra 	$L__BB0_27;
	shl.b32 	%r62, %r1, 4;
	mov.u32 	%r63, _ZZ14matrixMulTiledPfS_S_iE7sharedA;
	add.s32 	%r6, %r63, %r62;
	shl.b32 	%r64, %r3, 2;
	add.s32 	%r7, %r6, %r64;
	mul.lo.s32 	%r8, %r53, %r2;
	mov.u32 	%r65, _ZZ14matrixMulTiledPfS_S_iE7sharedB;
	add.s32 	%r10, %r65, %r64;
	add.s32 	%r9, %r10, %r62;
	add.s32 	%r66, %r5, -1;
	and.b32  	%r11, %r5, 3;
	setp.lt.u32 	%p2, %r66, 3;
	mov.f32 	%f114, 0f00000000;
	mov.b32 	%r95, 0;
	@%p2 bra 	$L__BB0_20;
	and.b32  	%r95, %r5, 536870908;
	neg.s32 	%r94, %r95;
	add.s32 	%r67, %r1, 12;
	mad.lo.s32 	%r92, %r53, %r67, %r4;
	shl.b32 	%r15, %r53, 4;
	add.s32 	%r68, %r1, 8;
	mad.lo.s32 	%r91, %r53, %r68, %r4;
	add.s32 	%r69, %r1, 4;
	mad.lo.s32 	%r90, %r53, %r69, %r4;
	mad.lo.s32 	%r89, %r1, %r53, %r4;
	add.s32 	%r87, %r3, %r8;
	mov.f32 	%f114, 0f00000000;
	mov.u32 	%r88, %r3;
	mov.u32 	%r93, %r1;
$L__BB0_3:
	max.u32 	%r70, %r2, %r88;
	setp.ge.u32 	%p3, %r70, %r53;
	mov.f32 	%f101, 0f00000000;
	@%p3 bra 	$L__BB0_5;
	mul.wide.u32 	%rd6, %r87, 4;
	add.s64 	%rd7, %rd2, %rd6;
	ld.global.f32 	%f101, [%rd7];
$L__BB0_5:
	setp.ge.s32 	%p4, %r4, %r53;
	st.shared.f32 	[%r7], %f101;
	setp.ge.u32 	%p5, %r93, %r53;
	mov.f32 	%f102, 0f00000000;
	or.pred  	%p6, %p4, %p5;
	@%p6 bra 	$L__BB0_7;
	mul.wide.u32 	%rd8, %r89, 4;
	add.s64 	%rd9, %rd1, %rd8;
	ld.global.f32 	%f102, [%rd9];
$L__BB0_7:
	st.shared.f32 	[%r9], %f102;
	bar.sync 	0;
	ld.shared.f32 	%f38, [%r6];
	ld.shared.f32 	%f39, [%r10];
	fma.rn.f32 	%f40, %f38, %f39, %f114;
	ld.shared.f32 	%f41, [%r6+4];
	ld.shared.f32 	%f42, [%r10+16];
	fma.rn.f32 	%f43, %f41, %f42, %f40;
	ld.shared.f32 	%f44, [%r6+8];
	ld.shared.f32 	%f45, [%r10+32];
	fma.rn.f32 	%f46, %f44, %f45, %f43;
	ld.shared.f32 	%f47, [%r6+12];
	ld.shared.f32 	%f48, [%r10+48];
	fma.rn.f32 	%f6, %f47, %f48, %f46;
	bar.sync 	0;
	add.s32 	%r71, %r88, 4;
	max.u32 	%r72, %r2, %r71;
	setp.ge.u32 	%p7, %r72, %r53;
	mov.f32 	%f103, 0f00000000;
	@%p7 bra 	$L__BB0_9;
	add.s32 	%r73, %r87, 4;
	mul.wide.u32 	%rd10, %r73, 4;
	add.s64 	%rd11, %rd2, %rd10;
	ld.global.f32 	%f103, [%rd11];
$L__BB0_9:
	st.shared.f32 	[%r7], %f103;
	add.s32 	%r74, %r93, 4;
	setp.ge.u32 	%p9, %r74, %r53;
	mov.f32 	%f104, 0f00000000;
	or.pred  	%p10, %p4, %p9;
	@%p10 bra 	$L__BB0_11;
	mul.wide.u32 	%rd12, %r90, 4;
	add.s64 	%rd13, %rd1, %rd12;
	ld.global.f32 	%f104, [%rd13];
$L__BB0_11:
	st.shared.f32 	[%r9], %f104;
	bar.sync 	0;
	ld.shared.f32 	%f51, [%r6];
	ld.shared.f32 	%f52, [%r10];
	fma.rn.f32 	%f53, %f51, %f52, %f6;
	ld.shared.f32 	%f54, [%r6+4];
	ld.shared.f32 	%f55, [%r10+16];
	fma.rn.f32 	%f56, %f54, %f55, %f53;
	ld.shared.f32 	%f57, [%r6+8];
	ld.shared.f32 	%f58, [%r10+32];
	fma.rn.f32 	%f59, %f57, %f58, %f56;
	ld.shared.f32 	%f60, [%r6+12];
	ld.shared.f32 	%f61, [%r10+48];
	fma.rn.f32 	%f11, %f60, %f61, %f59;
	bar.sync 	0;
	add.s32 	%r75, %r88, 8;
	max.u32 	%r76, %r2, %r75;
	setp.ge.u32 	%p11, %r76, %r53;
	mov.f32 	%f105, 0f00000000;
	@%p11 bra 	$L__BB0_13;
	add.s32 	%r77, %r87, 8;
	mul.wide.u32 	%rd14, %r77, 4;
	add.s64 	%rd15, %rd2, %rd14;
	ld.global.f32 	%f105, [%rd15];
$L__BB0_13:
	st.shared.f32 	[%r7], %f105;
	add.s32 	%r78, %r93, 8;
	setp.ge.u32 	%p13, %r78, %r53;
	mov.f32 	%f106, 0f00000000;
	or.pred  	%p14, %p4, %p13;
	@%p14 bra 	$L__BB0_15;
	mul.wide.u32 	%rd16, %r91, 4;
	add.s64 	%rd17, %rd1, %rd16;
	ld.global.f32 	%f106, [%rd17];
$L__BB0_15:
	st.shared.f32 	[%r9], %f106;
	bar.sync 	0;
	ld.shared.f32 	%f64, [%r6];
	ld.shared.f32 	%f65, [%r10];
	fma.rn.f32 	%f66, %f64, %f65, %f11;
	ld.shared.f32 	%f67, [%r6+4];
	ld.shared.f32 	%f68, [%r10+16];
	fma.rn.f32 	%f69, %f67, %f68, %f66;
	ld.shared.f32 	%f70, [%r6+8];
	ld.shared.f32 	%f71, [%r10+32];
	fma.rn.f32 	%f72, %f70, %f71, %f69;
	ld.shared.f32 	%f73, [%r6+12];
	ld.shared.f32 	%f74, [%r10+48];
	fma.rn.f32 	%f16, %f73, %f74, %f72;
	bar.sync 	0;
	add.s32 	%r79, %r88, 12;
	max.u32 	%r80, %r2, %r79;
	setp.ge.u32 	%p15, %r80, %r53;
	mov.f32 	%f107, 0f00000000;
	@%p15 bra 	$L__BB0_17;
	add.s32 	%r81, %r87, 12;
	mul.wide.u32 	%rd18, %r81, 4;
	add.s64 	%rd19, %rd2, %rd18;
	ld.global.f32 	%f107, [%rd19];
$L__BB0_17:
	st.shared.f32 	[%r7], %f107;
	add.s32 	%r82, %r93, 12;
	setp.ge.u32 	%p17, %r82, %r53;
	mov.f32 	%f108, 0f00000000;
	or.pred  	%p18, %p4, %p17;
	@%p18 bra 	$L__BB0_19;
	mul.wide.u32 	%rd20, %r92, 4;
	add.s64 	%rd21, %rd1, %rd20;
	ld.global.f32 	%f108, [%rd21];
$L__BB0_19:
	st.shared.f32 	[%r9], %f108;
	bar.sync 	0;
	ld.shared.f32 	%f76, [%r6];
	ld.shared.f32 	%f77, [%r10];
	fma.rn.f32 	%f78, %f76, %f77, %f16;
	ld.shared.f32 	%f79, [%r6+4];
	ld.shared.f32 	%f80, [%r10+16];
	fma.rn.f32 	%f81, %f79, %f80, %f78;
	ld.shared.f32 	%f82, [%r6+8];
	ld.shared.f32 	%f83, [%r10+32];
	fma.rn.f32 	%f84, %f82, %f83, %f81;
	ld.shared.f32 	%f85, [%r6+12];
	ld.shared.f32 	%f86, [%r10+48];
	fma.rn.f32 	%f114, %f85, %f86, %f84;
	bar.sync 	0;
	add.s32 	%r94, %r94, 4;
	add.s32 	%r93, %r93, 16;
	add.s32 	%r92, %r92, %r15;
	add.s32 	%r91, %r91, %r15;
	add.s32 	%r90, %r90, %r15;
	add.s32 	%r89, %r89, %r15;
	add.s32 	%r88, %r88, 16;
	add.s32 	%r87, %r87, 16;
	setp.ne.s32 	%p19, %r94, 0;
	@%p19 bra 	$L__BB0_3;
$L__BB0_20:
	setp.eq.s32 	%p20, %r11, 0;
	@%p20 bra 	$L__BB0_27;
	shl.b32 	%r83, %r95, 2;
	add.s32 	%r99, %r1, %r83;
	mad.lo.s32 	%r100, %r53, %r99, %r4;
	shl.b32 	%r39, %r53, 2;
	add.s32 	%r97, %r3, %r83;
	add.s32 	%r98, %r97, %r8;
	neg.s32 	%r96, %r11;
$L__BB0_22:
	.pragma "nounroll";
	max.u32 	%r84, %r2, %r97;
	setp.ge.u32 	%p21, %r84, %r53;
	mov.f32 	%f112, 0f00000000;
	@%p21 bra 	$L__BB0_24;
	mul.wide.u32 	%rd22, %r98, 4;
	add.s64 	%rd23, %rd2, %rd22;
	ld.global.f32 	%f112, [%rd23];
$L__BB0_24:
	setp.ge.s32 	%p22, %r4, %r53;
	st.shared.f32 	[%r7], %f112;
	setp.ge.u32 	%p23, %r99, %r53;
	mov.f32 	%f113, 0f00000000;
	or.pred  	%p24, %p22, %p23;
	@%p24 bra 	$L__BB0_26;
	mul.wide.u32 	%rd24, %r100, 4;
	add.s64 	%rd25, %rd1, %rd24;
	ld.global.f32 	%f113, [%rd25];
$L__BB0_26:
	st.shared.f32 	[%r9], %f113;
	bar.sync 	0;
	ld.shared.f32 	%f89, [%r6];
	ld.shared.f32 	%f90, [%r10];
	fma.rn.f32 	%f91, %f89, %f90, %f114;
	ld.shared.f32 	%f92, [%r6+4];
	ld.shared.f32 	%f93, [%r10+16];
	fma.rn.f32 	%f94, %f92, %f93, %f91;
	ld.shared.f32 	%f95, [%r6+8];
	ld.shared.f32 	%f96, [%r10+32];
	fma.rn.f32 	%f97, %f95, %f96, %f94;
	ld.shared.f32 	%f98, [%r6+12];
	ld.shared.f32 	%f99, [%r10+48];
	fma.rn.f32 	%f114, %f98, %f99, %f97;
	bar.sync 	0;
	add.s32 	%r100, %r100, %r39;
	add.s32 	%r99, %r99, 4;
	add.s32 	%r98, %r98, 4;
	add.s32 	%r97, %r97, 4;
	add.s32 	%r96, %r96, 1;
	setp.ne.s32 	%p25, %r96, 0;
	@%p25 bra 	$L__BB0_22;
$L__BB0_27:
	max.s32 	%r85, %r2, %r4;
	setp.ge.s32 	%p26, %r85, %r53;
	@%p26 bra 	$L__BB0_29;
	mad.lo.s32 	%r86, %r53, %r2, %r4;
	cvta.to.global.u64 	%rd26, %rd3;
	mul.wide.s32 	%rd27, %r86, 4;
	add.s64 	%rd28, %rd26, %rd27;
	st.global.f32 	[%rd28], %f114;
$L__BB0_29:
	ret;

}


// ===== COMPILED SASS (sm_100) =====

	.target	sm_100

	.elftype	@"ET_EXEC"


//--------------------- .note.nv.tkinfo           --------------------------
	.section	.note.nv.tkinfo,"",@"SHT_NOTE"
	.sectionflags	@"SHF_NOTE_NV_TKINFO"
	.tkinfo
        /*0018*/ 	.word	0x00000002
        /*0030*/ 	.string	""
        /*0030*/ 	.string	"ptxas"
        /*0030*/ 	.string	"Cuda compilation tools, release 13.0, V13.0.88"
        /*0030*/ 	.string	"Build cuda_13.0.r13.0/compiler.36424714_0"
        /*0030*/ 	.string	"-arch sm_100 -m 64 "



//--------------------- .note.nv.cuinfo           --------------------------
	.section	.note.nv.cuinfo,"",@"SHT_NOTE"
	.sectionflags	@"SHF_NOTE_NV_CUINFO"
        /*0018*/ 	.short	0x0002
        /*001a*/ 	.short	0x0064
        /*001c*/ 	.short	0x0082
	.zero		2


//--------------------- .nv.info                  --------------------------
	.section	.nv.info,"",@"SHT_CUDA_INFO"
	.align	4


	//----- nvinfo : EIATTR_REGCOUNT
	.align		4
        /*0000*/ 	.byte	0x04, 0x2f
        /*0002*/ 	.short	(.L_1 - .L_0)
	.align		4
.L_0:
        /*0004*/ 	.word	index@(_Z14matrixMulTiledPfS_S_i)
        /*0008*/ 	.word	0x00000020


	//----- nvinfo : EIATTR_FRAME_SIZE
	.align		4
.L_1:
        /*000c*/ 	.byte	0x04, 0x11
        /*000e*/ 	.short	(.L_3 - .L_2)
	.align		4
.L_2:
        /*0010*/ 	.word	index@(_Z14matrixMulTiledPfS_S_i)
        /*0014*/ 	.word	0x00000000


	//----- nvinfo : EIATTR_MIN_STACK_SIZE
	.align		4
.L_3:
        /*0018*/ 	.byte	0x04, 0x12
        /*001a*/ 	.short	(.L_5 - .L_4)
	.align		4
.L_4:
        /*001c*/ 	.word	index@(_Z14matrixMulTiledPfS_S_i)
        /*0020*/ 	.word	0x00000000
.L_5:


//--------------------- .nv.compat                --------------------------
	.section	.nv.compat,"",@"SHT_CUDA_COMPAT_INFO"
	.align	4
        /*0000*/ 	.byte	0x02, 0x09, 0x00, 0x00, 0x02, 0x02, 0x01, 0x00, 0x02, 0x05, 0x05, 0x00, 0x03, 0x07, 0x01, 0x01
        /*0010*/ 	.byte	0x02, 0x03, 0x00, 0x00, 0x02, 0x06, 0x01, 0x00, 0x04, 0x0b, 0x08, 0x00, 0x09, 0x00, 0x00, 0x00
        /*0020*/ 	.byte	0x00, 0x00, 0x00, 0x00


//--------------------- .nv.info._Z14matrixMulTiledPfS_S_i --------------------------
	.section	.nv.info._Z14matrixMulTiledPfS_S_i,"",@"SHT_CUDA_INFO"
	.sectionflags	@""
	.align	4


	//----- nvinfo : EIATTR_CUDA_API_VERSION
	.align		4
        /*0000*/ 	.byte	0x04, 0x37
        /*0002*/ 	.short	(.L_7 - .L_6)
.L_6:
        /*0004*/ 	.word	0x00000082


	//----- nvinfo : EIATTR_KPARAM_INFO
	.align		4
.L_7:
        /*0008*/ 	.byte	0x04, 0x17
        /*000a*/ 	.short	(.L_9 - .L_8)
.L_8:
        /*000c*/ 	.word	0x00000000
        /*0010*/ 	.short	0x0003
        /*0012*/ 	.short	0x0018
        /*0014*/ 	.byte	0x00, 0xf0, 0x11, 0x00


	//----- nvinfo : EIATTR_KPARAM_INFO
	.align		4
.L_9:
        /*0018*/ 	.byte	0x04, 0x17
        /*001a*/ 	.short	(.L_11 - .L_10)
.L_10:
        /*001c*/ 	.word	0x00000000
        /*0020*/ 	.short	0x0002
        /*0022*/ 	.short	0x0010
        /*0024*/ 	.byte	0x00, 0xf5, 0x21, 0x00


	//----- nvinfo : EIATTR_KPARAM_INFO
	.align		4
.L_11:
        /*0028*/ 	.byte	0x04, 0x17
        /*002a*/ 	.short	(.L_13 - .L_12)
.L_12:
        /*002c*/ 	.word	0x00000000
        /*0030*/ 	.short	0x0001
        /*0032*/ 	.short	0x0008
        /*0034*/ 	.byte	0x00, 0xf5, 0x21, 0x00


	//----- nvinfo : EIATTR_KPARAM_INFO
	.align		4
.L_13:
        /*0038*/ 	.byte	0x04, 0x17
        /*003a*/ 	.short	(.L_15 - .L_14)
.L_14:
        /*003c*/ 	.word	0x00000000
        /*0040*/ 	.short	0x0000
        /*0042*/ 	.short	0x0000
        /*0044*/ 	.byte	0x00, 0xf5, 0x21, 0x00


	//----- nvinfo : EIATTR_SPARSE_MMA_MASK
	.align		4
.L_15:
        /*0048*/ 	.byte	0x03, 0x50
        /*004a*/ 	.short	0x0000


	//----- nvinfo : EIATTR_MAXREG_COUNT
	.align		4
        /*004c*/ 	.byte	0x03, 0x1b
        /*004e*/ 	.short	0x00ff


	//----- nvinfo : EIATTR_NUM_BARRIERS
	.align		4
        /*0050*/ 	.byte	0x02, 0x4c
        /*0052*/ 	.byte	0x01
	.zero		1


	//----- nvinfo : EIATTR_MERCURY_ISA_VERSION
	.align		4
        /*0054*/ 	.byte	0x03, 0x5f
        /*0056*/ 	.short	0x0101


	//----- nvinfo : EIATTR_VRC_CTA_INIT_COUNT
	.align		4
        /*0058*/ 	.byte	0x02, 0x4a
	.zero		1
	.zero		1


	//----- nvinfo : EIATTR_EXIT_INSTR_OFFSETS
	.align		4
        /*005c*/ 	.byte	0x04, 0x1c
        /*005e*/ 	.short	(.L_17 - .L_16)


	//   ....[0]....
.L_16:
        /*0060*/ 	.word	0x00000cc0


	//   ....[1]....
        /*0064*/ 	.word	0x00000d10


	//----- nvinfo : EIATTR_CBANK_PARAM_SIZE
	.align		4
.L_17:
        /*0068*/ 	.byte	0x03, 0x19
        /*006a*/ 	.short	0x001c


	//----- nvinfo : EIATTR_PARAM_CBANK
	.align		4
        /*006c*/ 	.byte	0x04, 0x0a
        /*006e*/ 	.short	(.L_19 - .L_18)
	.align		4
.L_18:
        /*0070*/ 	.word	index@(.nv.constant0._Z14matrixMulTiledPfS_S_i)
        /*0074*/ 	.short	0x0380
        /*0076*/ 	.short	0x001c


	//----- nvinfo : EIATTR_SW_WAR
	.align		4
.L_19:
        /*0078*/ 	.byte	0x04, 0x36
        /*007a*/ 	.short	(.L_21 - .L_20)
.L_20:
        /*007c*/ 	.word	0x00000008
.L_21:


//--------------------- .nv.callgraph             --------------------------
	.section	.nv.callgraph,"",@"SHT_CUDA_CALLGRAPH"
	.align	4
	.sectionentsize	8
	.align		4
        /*0000*/ 	.word	0x00000000
	.align		4
        /*0004*/ 	.word	0xffffffff
	.align		4
        /*0008*/ 	.word	0x00000000
	.align		4
        /*000c*/ 	.word	0xfffffffe
	.align		4
        /*0010*/ 	.word	0x00000000
	.align		4
        /*0014*/ 	.word	0xfffffffd
	.align		4
        /*0018*/ 	.word	0x00000000
	.align		4
        /*001c*/ 	.word	0xfffffffc


//--------------------- .text._Z14matrixMulTiledPfS_S_i --------------------------
	.section	.text._Z14matrixMulTiledPfS_S_i,"ax",@progbits
	.align	128
        .global         _Z14matrixMulTiledPfS_S_i
        .type           _Z14matrixMulTiledPfS_S_i,@function
        .size           _Z14matrixMulTiledPfS_S_i,(.L_x_5 - _Z14matrixMulTiledPfS_S_i)
        .other          _Z14matrixMulTiledPfS_S_i,@"STO_CUDA_ENTRY STV_DEFAULT"
_Z14matrixMulTiledPfS_S_i:
.text._Z14matrixMulTiledPfS_S_i:
[----:B------:R-:W-:Y:S01]  /*0000*/  LDC R1, c[0x0][0x37c] ;  /* 0x0000df00ff017b82 */ /* 0x000fe20000000800 */
[----:B------:R-:W0:Y:S01]  /*0010*/  LDCU UR6, c[0x0][0x398] ;  /* 0x00007300ff0677ac */ /* 0x000e220008000800 */
[----:B------:R-:W1:Y:S06]  /*0020*/  S2R R15, SR_TID.Y ;  /* 0x00000000000f7919 */ /* 0x000e6c0000002200 */
[----:B------:R-:W1:Y:S01]  /*0030*/  LDC R2, c[0x0][0x364] ;  /* 0x0000d900ff027b82 */ /* 0x000e620000000800 */
[----:B------:R-:W-:Y:S01]  /*0040*/  IMAD.MOV.U32 R27, RZ, RZ, RZ ;  /* 0x000000ffff1b7224 */ /* 0x000fe200078e00ff */
[----:B------:R-:W2:Y:S01]  /*0050*/  LDCU.64 UR8, c[0x0][0x358] ;  /* 0x00006b00ff0877ac */ /* 0x000ea20008000a00 */
[----:B------:R-:W3:Y:S05]  /*0060*/  S2R R13, SR_TID.X ;  /* 0x00000000000d7919 */ /* 0x000eea0000002100 */
[----:B------:R-:W1:Y:S08]  /*0070*/  S2UR UR4, SR_CTAID.Y ;  /* 0x00000000000479c3 */ /* 0x000e700000002600 */
[----:B------:R-:W3:Y:S01]  /*0080*/  S2UR UR5, SR_CTAID.X ;  /* 0x00000000000579c3 */ /* 0x000ee20000002500 */
[----:B0-----:R-:W-:-:S04]  /*0090*/  MOV R0, UR6 ;  /* 0x0000000600007c02 */ /* 0x001fc80008000f00 */
[----:B------:R-:W-:Y:S02]  /*00a0*/  ISETP.GE.AND P0, PT, R0, 0x4, PT ;  /* 0x000000040000780c */ /* 0x000fe40003f06270 */
[----:B------:R-:W-:Y:S01]  /*00b0*/  SHF.R.S32.HI R7, RZ, 0x1f, R0 ;  /* 0x0000001fff077819 */ /* 0x000fe20000011400 */
[----:B------:R-:W3:Y:S03]  /*00c0*/  LDC R4, c[0x0][0x360] ;  /* 0x0000d800ff047b82 */ /* 0x000ee60000000800 */
[----:B------:R-:W-:Y:S01]  /*00d0*/  LEA.HI R7, R7, R0, RZ, 0x2 ;  /* 0x0000000007077211 */ /* 0x000fe200078f10ff */
[----:B-1----:R-:W-:Y:S02]  /*00e0*/  IMAD R3, R2, UR4, R15 ;  /* 0x0000000402037c24 */ /* 0x002fe4000f8e020f */
[----:B---3--:R-:W-:-:S04]  /*00f0*/  IMAD R5, R4, UR5, R13 ;  /* 0x0000000504057c24 */ /* 0x008fc8000f8e020d */
[----:B--2---:R-:W-:Y:S05]  /*0100*/  @!P0 BRA `(.L_x_0) ;  /* 0x0000000800e48947 */ /* 0x004fea0003800000 */
[----:B------:R-:W0:Y:S01]  /*0110*/  S2UR UR6, SR_CgaCtaId ;  /* 0x00000000000679c3 */ /* 0x000e220000008800 */
[----:B------:R-:W-:Y:S01]  /*0120*/  SHF.R.S32.HI R8, RZ, 0x2, R7 ;  /* 0x00000002ff087819 */ /* 0x000fe20000011407 */
[----:B------:R-:W-:Y:S01]  /*0130*/  UMOV UR4, 0x400 ;  /* 0x0000040000047882 */ /* 0x000fe20000000000 */
[----:B------:R-:W-:Y:S01]  /*0140*/  HFMA2 R20, -RZ, RZ, 0, 0 ;  /* 0x00000000ff147431 */ /* 0x000fe200000001ff */
[----:B------:R-:W-:Y:S01]  /*0150*/  UIADD3 UR5, UPT, UPT, UR4, 0x40, URZ ;  /* 0x0000004004057890 */ /* 0x000fe2000fffe0ff */
[C---:B------:R-:W-:Y:S01]  /*0160*/  IADD3 R2, PT, PT, R8.reuse, -0x1, RZ ;  /* 0xffffffff08027810 */ /* 0x040fe20007ffe0ff */
[----:B------:R-:W-:Y:S01]  /*0170*/  IMAD.MOV.U32 R27, RZ, RZ, RZ ;  /* 0x000000ffff1b7224 */ /* 0x000fe200078e00ff */
[----:B------:R-:W-:Y:S02]  /*0180*/  LOP3.LUT R22, R8, 0x3, RZ, 0xc0, !PT ;  /* 0x0000000308167812 */ /* 0x000fe400078ec0ff */
[----:B------:R-:W-:Y:S02]  /*0190*/  ISETP.GE.U32.AND P0, PT, R2, 0x3, PT ;  /* 0x000000030200780c */ /* 0x000fe40003f06070 */
[----:B------:R-:W-:Y:S01]  /*01a0*/  ISETP.NE.AND P1, PT, R22, RZ, PT ;  /* 0x000000ff1600720c */ /* 0x000fe20003f25270 */
[----:B0-----:R-:W-:-:S02]  /*01b0*/  ULEA UR4, UR6, UR4, 0x18 ;  /* 0x0000000406047291 */ /* 0x001fc4000f8ec0ff */
[----:B------:R-:W-:-:S04]  /*01c0*/  ULEA UR5, UR6, UR5, 0x18 ;  /* 0x0000000506057291 */ /* 0x000fc8000f8ec0ff */
[----:B------:R-:W-:Y:S02]  /*01d0*/  LEA R2, R15, UR4, 0x4 ;  /* 0x000000040f027c11 */ /* 0x000fe4000f8e20ff */
[----:B------:R-:W-:-:S03]  /*01e0*/  LEA R4, R13, UR5, 0x2 ;  /* 0x000000050d047c11 */ /* 0x000fc6000f8e10ff */
[----:B------:R-:W-:Y:S01]  /*01f0*/  IMAD R6, R13, 0x4, R2 ;  /* 0x000000040d067824 */ /* 0x000fe200078e0202 */
[----:B------:R-:W-:Y:S01]  /*0200*/  LEA R7, R15, R4, 0x4 ;  /* 0x000000040f077211 */ /* 0x000fe200078e20ff */
[----:B------:R-:W-:Y:S06]  /*0210*/  @!P0 BRA `(.L_x_1) ;  /* 0x0000000800008947 */ /* 0x000fec0003800000 */
[----:B------:R-:W0:Y:S01]  /*0220*/  LDC R12, c[0x0][0x398] ;  /* 0x0000e600ff0c7b82 */ /* 0x000e220000000800 */
[C---:B------:R-:W-:Y:S01]  /*0230*/  IADD3 R23, PT, PT, R15.reuse, 0x8, RZ ;  /* 0x000000080f177810 */ /* 0x040fe20007ffe0ff */
[C---:B------:R-:W-:Y:S01]  /*0240*/  VIADD R25, R15.reuse, 0xc ;  /* 0x0000000c0f197836 */ /* 0x040fe20000000000 */
[----:B------:R-:W-:Y:S01]  /*0250*/  LOP3.LUT R20, R8, 0x1ffffffc, RZ, 0xc0, !PT ;  /* 0x1ffffffc08147812 */ /* 0x000fe200078ec0ff */
[C---:B------:R-:W-:Y:S01]  /*0260*/  VIADD R21, R15.reuse, 0x4 ;  /* 0x000000040f157836 */ /* 0x040fe20000000000 */
[----:B------:R-:W-:Y:S01]  /*0270*/  MOV R27, RZ ;  /* 0x000000ff001b7202 */ /* 0x000fe20000000f00 */
[-CC-:B------:R-:W-:Y:S01]  /*0280*/  IMAD R19, R15, R0.reuse, R5.reuse ;  /* 0x000000000f137224 */ /* 0x180fe200078e0205 */
[----:B------:R-:W-:Y:S01]  /*0290*/  MOV R17, R15 ;  /* 0x0000000f00117202 */ /* 0x000fe20000000f00 */
[-CC-:B------:R-:W-:Y:S02]  /*02a0*/  IMAD R25, R25, R0.reuse, R5.reuse ;  /* 0x0000000019197224 */ /* 0x180fe400078e0205 */
[----:B------:R-:W-:-:S02]  /*02b0*/  IMAD R23, R23, R0, R5 ;  /* 0x0000000017177224 */ /* 0x000fc400078e0205 */
[-C--:B------:R-:W-:Y:S02]  /*02c0*/  IMAD R21, R21, R0.reuse, R5 ;  /* 0x0000000015157224 */ /* 0x080fe400078e0205 */
[--C-:B------:R-:W-:Y:S02]  /*02d0*/  IMAD R14, R3, R0, R13.reuse ;  /* 0x00000000030e7224 */ /* 0x100fe400078e020d */
[----:B------:R-:W-:Y:S02]  /*02e0*/  IMAD.MOV.U32 R16, RZ, RZ, R13 ;  /* 0x000000ffff107224 */ /* 0x000fe400078e000d */
[----:B------:R-:W-:-:S07]  /*02f0*/  IMAD.MOV R18, RZ, RZ, -R20 ;  /* 0x000000ffff127224 */ /* 0x000fce00078e0a14 */
.L_x_2:
[----:B------:R-:W-:Y:S01]  /*0300*/  VIMNMX.U32 R9, PT, PT, R3, R16, !PT ;  /* 0x0000001003097248 */ /* 0x000fe20007fe0000 */
[----:B------:R-:W-:Y:S01]  /*0310*/  IMAD.MOV.U32 R24, RZ, RZ, RZ ;  /* 0x000000ffff187224 */ /* 0x000fe200078e00ff */
[----:B0-----:R-:W-:-:S04]  /*0320*/  MOV R0, R12 ;  /* 0x0000000c00007202 */ /* 0x001fc80000000f00 */
[-C--:B------:R-:W-:Y:S02]  /*0330*/  ISETP.GE.U32.AND P3, PT, R9, R0.reuse, PT ;  /* 0x000000000900720c */ /* 0x080fe40003f66070 */
[----:B------:R-:W-:-:S04]  /*0340*/  ISETP.GE.AND P0, PT, R5, R0, PT ;  /* 0x000000000500720c */ /* 0x000fc80003f06270 */
[----:B------:R-:W-:-:S07]  /*0350*/  ISETP.GE.U32.OR P2, PT, R17, R0, P0 ;  /* 0x000000001100720c */ /* 0x000fce0000746470 */
[----:B------:R-:W0:Y:S08]  /*0360*/  @!P3 LDC.64 R10, c[0x0][0x380] ;  /* 0x0000e000ff0abb82 */ /* 0x000e300000000a00 */
[----:B------:R-:W1:Y:S01]  /*0370*/  @!P2 LDC.64 R8, c[0x0][0x388] ;  /* 0x0000e200ff08ab82 */ /* 0x000e620000000a00 */
[----:B------:R-:W-:Y:S02]  /*0380*/  HFMA2 R26, -RZ, RZ, 0, 0 ;  /* 0x00000000ff1a7431 */ /* 0x000fe400000001ff */
[----:B0-----:R-:W-:-:S05]  /*0390*/  @!P3 IMAD.WIDE.U32 R28, R14, 0x4, R10 ;  /* 0x000000040e1cb825 */ /* 0x001fca00078e000a */
[----:B------:R1:W2:Y:S02]  /*03a0*/  @!P3 LDG.E R24, desc[UR8][R28.64] ;  /* 0x000000081c18b981 */ /* 0x0002a4000c1e1900 */
[----:B-1----:R-:W-:-:S05]  /*03b0*/  @!P2 IMAD.WIDE.U32 R28, R19, 0x4, R8 ;  /* 0x00000004131ca825 */ /* 0x002fca00078e0008 */
[----:B------:R-:W3:Y:S04]  /*03c0*/  @!P2 LDG.E R26, desc[UR8][R28.64] ;  /* 0x000000081c1aa981 */ /* 0x000ee8000c1e1900 */
[----:B--2---:R-:W-:Y:S04]  /*03d0*/  STS [R6], R24 ;  /* 0x0000001806007388 */ /* 0x004fe80000000800 */
[----:B---3--:R-:W-:Y:S01]  /*03e0*/  STS [R7], R26 ;  /* 0x0000001a07007388 */ /* 0x008fe20000000800 */
[----:B------:R-:W-:Y:S06]  /*03f0*/  BAR.SYNC.DEFER_BLOCKING 0x0 ;  /* 0x0000000000007b1d */ /* 0x000fec0000010000 */
[----:B------:R-:W-:Y:S04]  /*0400*/  LDS R24, [R4] ;  /* 0x0000000004187984 */ /* 0x000fe80000000800 */
[----:B------:R-:W0:Y:S02]  /*0410*/  LDS.128 R8, [R2] ;  /* 0x0000000002087984 */ /* 0x000e240000000c00 */
[----:B0-----:R-:W-:-:S02]  /*0420*/  FFMA R8, R8, R24, R27 ;  /* 0x0000001808087223 */ /* 0x001fc4000000001b */
[----:B------:R-:W0:Y:S04]  /*0430*/  LDS R24, [R4+0x10] ;  /* 0x0000100004187984 */ /* 0x000e280000000800 */
[----:B------:R-:W1:Y:S01]  /*0440*/  LDS R27, [R4+0x20] ;  /* 0x00002000041b7984 */ /* 0x000e620000000800 */
[----:B0-----:R-:W-:Y:S01]  /*0450*/  FFMA R28, R24, R9, R8 ;  /* 0x00000009181c7223 */ /* 0x001fe20000000008 */
[----:B------:R-:W-:Y:S02]  /*0460*/  VIADDMNMX.U32 R9, R16, 0x4, R3, !PT ;  /* 0x0000000410097846 */ /* 0x000fe40007800003 */
[----:B------:R-:W0:Y:S01]  /*0470*/  LDS R24, [R4+0x30] ;  /* 0x0000300004187984 */ /* 0x000e220000000800 */
[----:B-1----:R-:W-:Y:S01]  /*0480*/  FFMA R10, R27, R10, R28 ;  /* 0x0000000a1b0a7223 */ /* 0x002fe2000000001c */
[----:B------:R-:W-:Y:S01]  /*0490*/  BAR.SYNC.DEFER_BLOCKING 0x0 ;  /* 0x0000000000007b1d */ /* 0x000fe20000010000 */
[----:B------:R-:W-:-:S02]  /*04a0*/  ISETP.GE.U32.AND P2, PT, R9, R0, PT ;  /* 0x000000000900720c */ /* 0x000fc40003f46070 */
[----:B------:R-:W-:-:S11]  /*04b0*/  MOV R27, RZ ;  /* 0x000000ff001b7202 */ /* 0x000fd60000000f00 */
[----:B------:R-:W1:Y:S01]  /*04c0*/  @!P2 LDC.64 R8, c[0x0][0x380] ;  /* 0x0000e000ff08ab82 */ /* 0x000e620000000a00 */
[----:B------:R-:W-:-:S04]  /*04d0*/  @!P2 VIADD R29, R14, 0x4 ;  /* 0x000000040e1da836 */ /* 0x000fc80000000000 */
[----:B-1----:R-:W-:-:S05]  /*04e0*/  @!P2 IMAD.WIDE.U32 R28, R29, 0x4, R8 ;  /* 0x000000041d1ca825 */ /* 0x002fca00078e0008 */
[----:B------:R1:W2:Y:S01]  /*04f0*/  @!P2 LDG.E R27, desc[UR8][R28.64] ;  /* 0x000000081c1ba981 */ /* 0x0002a2000c1e1900 */
[----:B------:R-:W-:-:S05]  /*0500*/  VIADD R9, R17, 0x4 ;  /* 0x0000000411097836 */ /* 0x000fca0000000000 */
[----:B------:R-:W-:Y:S01]  /*0510*/  ISETP.GE.U32.OR P2, PT, R9, R0, P0 ;  /* 0x000000000900720c */ /* 0x000fe20000746470 */
[----:B-1----:R-:W-:-:S12]  /*0520*/  HFMA2 R28, -RZ, RZ, 0, 0 ;  /* 0x00000000ff1c7431 */ /* 0x002fd800000001ff */
[----:B------:R-:W1:Y:S01]  /*0530*/  @!P2 LDC.64 R8, c[0x0][0x388] ;  /* 0x0000e200ff08ab82 */ /* 0x000e620000000a00 */
[----:B--2---:R1:W-:Y:S02]  /*0540*/  STS [R6], R27 ;  /* 0x0000001b06007388 */ /* 0x0043e40000000800 */
[----:B-1----:R-:W-:-:S05]  /*0550*/  @!P2 IMAD.WIDE.U32 R26, R21, 0x4, R8 ;  /* 0x00000004151aa825 */ /* 0x002fca00078e0008 */
[----:B------:R1:W2:Y:S01]  /*0560*/  @!P2 LDG.E R28, desc[UR8][R26.64] ;  /* 0x000000081a1ca981 */ /* 0x0002a2000c1e1900 */
[----:B0-----:R-:W-:Y:S01]  /*0570*/  FFMA R24, R24, R11, R10 ;  /* 0x0000000b18187223 */ /* 0x001fe2000000000a */
[----:B-1----:R-:W-:Y:S02]  /*0580*/  MOV R27, RZ ;  /* 0x000000ff001b7202 */ /* 0x002fe40000000f00 */
[----:B--2---:R-:W-:Y:S01]  /*0590*/  STS [R7], R28 ;  /* 0x0000001c07007388 */ /* 0x004fe20000000800 */
[----:B------:R-:W-:Y:S06]  /*05a0*/  BAR.SYNC.DEFER_BLOCKING 0x0 ;  /* 0x0000000000007b1d */ /* 0x000fec0000010000 */
[----:B------:R-:W-:Y:S04]  /*05b0*/  LDS R29, [R4] ;  /* 0x00000000041d7984 */ /* 0x000fe80000000800 */
[----:B------:R-:W0:Y:S02]  /*05c0*/  LDS.128 R8, [R2] ;  /* 0x0000000002087984 */ /* 0x000e240000000c00 */
[----:B0-----:R-:W-:-:S02]  /*05d0*/  FFMA R8, R8, R29, R24 ;  /* 0x0000001d08087223 */ /* 0x001fc40000000018 */
[----:B------:R-:W0:Y:S04]  /*05e0*/  LDS R24, [R4+0x10] ;  /* 0x0000100004187984 */ /* 0x000e280000000800 */
[----:B------:R-:W1:Y:S01]  /*05f0*/  LDS R29, [R4+0x20] ;  /* 0x00002000041d7984 */ /* 0x000e620000000800 */
[----:B0-----:R-:W-:Y:S01]  /*0600*/  FFMA R24, R24, R9, R8 ;  /* 0x0000000918187223 */ /* 0x001fe20000000008 */
[----:B------:R-:W-:-:S03]  /*0610*/  VIADDMNMX.U32 R9, R16, 0x8, R3, !PT ;  /* 0x0000000810097846 */ /* 0x000fc60007800003 */
[----:B-1----:R-:W-:Y:S01]  /*0620*/  FFMA R10, R29, R10, R24 ;  /* 0x0000000a1d0a7223 */ /* 0x002fe20000000018 */
[----:B------:R-:W-:Y:S01]  /*0630*/  ISETP.GE.U32.AND P2, PT, R9, R0, PT ;  /* 0x000000000900720c */ /* 0x000fe20003f46070 */
[----:B------:R-:W0:-:S12]  /*0640*/  LDS R24, [R4+0x30] ;  /* 0x0000300004187984 */ /* 0x000e180000000800 */
[----:B------:R-:W1:Y:S01]  /*0650*/  @!P2 LDC.64 R8, c[0x0][0x380] ;  /* 0x0000e000ff08ab82 */ /* 0x000e620000000a00 */
[----:B------:R-:W-:-:S04]  /*0660*/  @!P2 VIADD R29, R14, 0x8 ;  /* 0x000000080e1da836 */ /* 0x000fc80000000000 */
[----:B-1----:R-:W-:-:S03]  /*0670*/  @!P2 IMAD.WIDE.U32 R28, R29, 0x4, R8 ;  /* 0x000000041d1ca825 */ /* 0x002fc600078e0008 */
[----:B------:R-:W-:Y:S06]  /*0680*/  BAR.SYNC.DEFER_BLOCKING 0x0 ;  /* 0x0000000000007b1d */ /* 0x000fec0000010000 */
[----:B------:R1:W2:Y:S01]  /*0690*/  @!P2 LDG.E R27, desc[UR8][R28.64] ;  /* 0x000000081c1ba981 */ /* 0x0002a2000c1e1900 */
[----:B------:R-:W-:-:S04]  /*06a0*/  IADD3 R9, PT, PT, R17, 0x8, RZ ;  /* 0x0000000811097810 */ /* 0x000fc80007ffe0ff */
[----:B------:R-:W-:Y:S01]  /*06b0*/  ISETP.GE.U32.OR P2, PT, R9, R0, P0 ;  /* 0x000000000900720c */ /* 0x000fe20000746470 */
[----:B-1----:R-:W-:-:S12]  /*06c0*/  IMAD.MOV.U32 R28, RZ, RZ, RZ ;  /* 0x000000ffff1c7224 */ /* 0x002fd800078e00ff */
[----:B------:R-:W1:Y:S01]  /*06d0*/  @!P2 LDC.64 R8, c[0x0][0x388] ;  /* 0x0000e200ff08ab82 */ /* 0x000e620000000a00 */
[----:B--2---:R1:W-:Y:S02]  /*06e0*/  STS [R6], R27 ;  /* 0x0000001b06007388 */ /* 0x0043e40000000800 */
[----:B-1----:R-:W-:-:S05]  /*06f0*/  @!P2 IMAD.WIDE.U32 R26, R23, 0x4, R8 ;  /* 0x00000004171aa825 */ /* 0x002fca00078e0008 */
[----:B------:R1:W2:Y:S01]  /*0700*/  @!P2 LDG.E R28, desc[UR8][R26.64] ;  /* 0x000000081a1ca981 */ /* 0x0002a2000c1e1900 */
[----:B0-----:R-:W-:Y:S01]  /*0710*/  FFMA R24, R24, R11, R10 ;  /* 0x0000000b18187223 */ /* 0x001fe2000000000a */
[----:B-1----:R-:W-:Y:S02]  /*0720*/  HFMA2 R27, -RZ, RZ, 0, 0 ;  /* 0x00000000ff1b7431 */ /* 0x002fe400000001ff */
        /* <DEDUP_REMOVED lines=13> */
[----:B------:R-:W-:-:S05]  /*0800*/  @!P2 IADD3 R29, PT, PT, R14, 0xc, RZ ;  /* 0x0000000c0e1da810 */ /* 0x000fca0007ffe0ff */
[----:B-1----:R-:W-:Y:S02]  /*0810*/  @!P2 IMAD.WIDE.U32 R28, R29, 0x4, R8 ;  /* 0x000000041d1ca825 */ /* 0x002fe400078e0008 */
[----:B------:R-:W-:Y:S06]  /*0820*/  BAR.SYNC.DEFER_BLOCKING 0x0 ;  /* 0x0000000000007b1d */ /* 0x000fec0000010000 */
[----:B------:R-:W2:Y:S01]  /*0830*/  @!P2 LDG.E R27, desc[UR8][R28.64] ;  /* 0x000000081c1ba981 */ /* 0x000ea2000c1e1900 */
[----:B------:R-:W-:-:S05]  /*0840*/  VIADD R9, R17, 0xc ;  /* 0x0000000c11097836 */ /* 0x000fca0000000000 */
[----:B------:R-:W-:-:S13]  /*0850*/  ISETP.GE.U32.OR P0, PT, R9, R0, P0 ;  /* 0x000000000900720c */ /* 0x000fda0000706470 */
[----:B------:R-:W1:Y:S01]  /*0860*/  @!P0 LDC.64 R8, c[0x0][0x388] ;  /* 0x0000e200ff088b82 */ /* 0x000e620000000a00 */
[----:B--2---:R1:W-:Y:S02]  /*0870*/  STS [R6], R27 ;  /* 0x0000001b06007388 */ /* 0x0043e40000000800 */
[----:B-1----:R-:W-:Y:S01]  /*0880*/  @!P0 IMAD.WIDE.U32 R26, R25, 0x4, R8 ;  /* 0x00000004191a8825 */ /* 0x002fe200078e0008 */
[----:B------:R-:W-:-:S06]  /*0890*/  MOV R8, RZ ;  /* 0x000000ff00087202 */ /* 0x000fcc0000000f00 */
[----:B------:R-:W2:Y:S01]  /*08a0*/  @!P0 LDG.E R8, desc[UR8][R26.64] ;  /* 0x000000081a088981 */ /* 0x000ea2000c1e1900 */
[----:B0-----:R-:W-:Y:S01]  /*08b0*/  FFMA R24, R24, R11, R10 ;  /* 0x0000000b18187223 */ /* 0x001fe2000000000a */
[----:B------:R-:W-:Y:S01]  /*08c0*/  IADD3 R18, PT, PT, R18, 0x4, RZ ;  /* 0x0000000412127810 */ /* 0x000fe20007ffe0ff */
[----:B------:R-:W-:Y:S01]  /*08d0*/  VIADD R16, R16, 0x10 ;  /* 0x0000001010107836 */ /* 0x000fe20000000000 */
[----:B------:R-:W-:Y:S01]  /*08e0*/  IADD3 R17, PT, PT, R17, 0x10, RZ ;  /* 0x0000001011117810 */ /* 0x000fe20007ffe0ff */
[----:B------:R-:W-:Y:S01]  /*08f0*/  IMAD R19, R0, 0x10, R19 ;  /* 0x0000001000137824 */ /* 0x000fe200078e0213 */
[----:B------:R-:W-:Y:S01]  /*0900*/  ISETP.NE.AND P0, PT, R18, RZ, PT ;  /* 0x000000ff1200720c */ /* 0x000fe20003f05270 */
[----:B------:R-:W-:Y:S01]  /*0910*/  IMAD R25, R0, 0x10, R25 ;  /* 0x0000001000197824 */ /* 0x000fe200078e0219 */
[----:B------:R-:W-:Y:S02]  /*0920*/  IADD3 R14, PT, PT, R14, 0x10, RZ ;  /* 0x000000100e0e7810 */ /* 0x000fe40007ffe0ff */
[----:B------:R-:W-:-:S02]  /*0930*/  LEA R21, R0, R21, 0x4 ;  /* 0x0000001500157211 */ /* 0x000fc400078e20ff */
[----:B------:R-:W-:Y:S01]  /*0940*/  LEA R23, R0, R23, 0x4 ;  /* 0x0000001700177211 */ /* 0x000fe200078e20ff */
[----:B--2---:R-:W-:Y:S01]  /*0950*/  STS [R7], R8 ;  /* 0x0000000807007388 */ /* 0x004fe20000000800 */
[----:B------:R-:W-:Y:S06]  /*0960*/  BAR.SYNC.DEFER_BLOCKING 0x0 ;  /* 0x0000000000007b1d */ /* 0x000fec0000010000 */
[----:B------:R-:W-:Y:S04]  /*0970*/  LDS R29, [R4] ;  /* 0x00000000041d7984 */ /* 0x000fe80000000800 */
[----:B------:R-:W0:Y:S02]  /*0980*/  LDS.128 R8, [R2] ;  /* 0x0000000002087984 */ /* 0x000e240000000c00 */
[----:B0-----:R-:W-:-:S02]  /*0990*/  FFMA R24, R8, R29, R24 ;  /* 0x0000001d08187223 */ /* 0x001fc40000000018 */
[----:B------:R-:W0:Y:S02]  /*09a0*/  LDS R29, [R4+0x10] ;  /* 0x00001000041d7984 */ /* 0x000e240000000800 */
[----:B0-----:R-:W-:Y:S02]  /*09b0*/  FFMA R9, R29, R9, R24 ;  /* 0x000000091d097223 */ /* 0x001fe40000000018 */
[----:B------:R-:W0:Y:S04]  /*09c0*/  LDS R24, [R4+0x20] ;  /* 0x0000200004187984 */ /* 0x000e280000000800 */
[----:B------:R-:W1:Y:S01]  /*09d0*/  LDS R29, [R4+0x30] ;  /* 0x00003000041d7984 */ /* 0x000e620000000800 */
[----:B0-----:R-:W-:-:S04]  /*09e0*/  FFMA R10, R24, R10, R9 ;  /* 0x0000000a180a7223 */ /* 0x001fc80000000009 */
[----:B-1----:R-:W-:Y:S01]  /*09f0*/  FFMA R27, R29, R11, R10 ;  /* 0x0000000b1d1b7223 */ /* 0x002fe2000000000a */
[----:B------:R-:W-:Y:S06]  /*0a00*/  BAR.SYNC.DEFER_BLOCKING 0x0 ;  /* 0x0000000000007b1d */ /* 0x000fec0000010000 */
[----:B------:R-:W-:Y:S05]  /*0a10*/  @P0 BRA `(.L_x_2) ;  /* 0xfffffff800380947 */ /* 0x000fea000383ffff */
.L_x_1:
[----:B------:R-:W-:Y:S05]  /*0a20*/  @!P1 BRA `(.L_x_0) ;  /* 0x00000000009c9947 */ /* 0x000fea0003800000 */
[----:B------:R-:W0:Y:S01]  /*0a30*/  LDC R16, c[0x0][0x398] ;  /* 0x0000e600ff107b82 */ /* 0x000e220000000800 */
[C---:B------:R-:W-:Y:S01]  /*0a40*/  LEA R17, R20.reuse, R15, 0x2 ;  /* 0x0000000f14117211 */ /* 0x040fe200078e10ff */
[----:B------:R-:W-:Y:S01]  /*0a50*/  IMAD.MOV R22, RZ, RZ, -R22 ;  /* 0x000000ffff167224 */ /* 0x000fe200078e0a16 */
[----:B------:R-:W-:-:S03]  /*0a60*/  LEA R20, R20, R13, 0x2 ;  /* 0x0000000d14147211 */ /* 0x000fc600078e10ff */
[-C--:B------:R-:W-:Y:S02]  /*0a70*/  IMAD R21, R17, R0.reuse, R5 ;  /* 0x0000000011157224 */ /* 0x080fe400078e0205 */
[----:B------:R-:W-:-:S07]  /*0a80*/  IMAD R19, R3, R0, R20 ;  /* 0x0000000003137224 */ /* 0x000fce00078e0214 */
.L_x_3:
[----:B0-----:R-:W-:Y:S01]  /*0a90*/  MOV R0, R16 ;  /* 0x0000001000007202 */ /* 0x001fe20000000f00 */
[----:B------:R-:W-:Y:S01]  /*0aa0*/  HFMA2 R23, -RZ, RZ, 0, 0 ;  /* 0x00000000ff177431 */ /* 0x000fe200000001ff */
[----:B------:R-:W-:Y:S01]  /*0ab0*/  VIMNMX.U32 R9, PT, PT, R3, R20, !PT ;  /* 0x0000001403097248 */ /* 0x000fe20007fe0000 */
[----:B------:R-:W-:Y:S01]  /*0ac0*/  IMAD.MOV.U32 R18, RZ, RZ, RZ ;  /* 0x000000ffff127224 */ /* 0x000fe200078e00ff */
[-C--:B------:R-:W-:Y:S02]  /*0ad0*/  ISETP.GE.U32.AND P0, PT, R17, R0.reuse, PT ;  /* 0x000000001100720c */ /* 0x080fe40003f06070 */
[-C--:B------:R-:W-:Y:S02]  /*0ae0*/  ISETP.GE.U32.AND P1, PT, R9, R0.reuse, PT ;  /* 0x000000000900720c */ /* 0x080fe40003f26070 */
[----:B------:R-:W-:-:S11]  /*0af0*/  ISETP.GE.OR P0, PT, R5, R0, P0 ;  /* 0x000000000500720c */ /* 0x000fd60000706670 */
[----:B------:R-:W0:Y:S08]  /*0b00*/  @!P1 LDC.64 R12, c[0x0][0x380] ;  /* 0x0000e000ff0c9b82 */ /* 0x000e300000000a00 */
[----:B------:R-:W1:Y:S01]  /*0b10*/  @!P0 LDC.64 R8, c[0x0][0x388] ;  /* 0x0000e200ff088b82 */ /* 0x000e620000000a00 */
[----:B0-----:R-:W-:-:S05]  /*0b20*/  @!P1 IMAD.WIDE.U32 R12, R19, 0x4, R12 ;  /* 0x00000004130c9825 */ /* 0x001fca00078e000c */
[----:B------:R-:W2:Y:S01]  /*0b30*/  @!P1 LDG.E R23, desc[UR8][R12.64] ;  /* 0x000000080c179981 */ /* 0x000ea2000c1e1900 */
[----:B-1----:R-:W-:-:S05]  /*0b40*/  @!P0 IMAD.WIDE.U32 R14, R21, 0x4, R8 ;  /* 0x00000004150e8825 */ /* 0x002fca00078e0008 */
[----:B------:R-:W3:Y:S01]  /*0b50*/  @!P0 LDG.E R18, desc[UR8][R14.64] ;  /* 0x000000080e128981 */ /* 0x000ee2000c1e1900 */
[----:B------:R-:W-:-:S04]  /*0b60*/  IADD3 R22, PT, PT, R22, 0x1, RZ ;  /* 0x0000000116167810 */ /* 0x000fc80007ffe0ff */
[----:B------:R-:W-:Y:S01]  /*0b70*/  ISETP.NE.AND P0, PT, R22, RZ, PT ;  /* 0x000000ff1600720c */ /* 0x000fe20003f05270 */
[----:B------:R-:W-:Y:S01]  /*0b80*/  VIADD R17, R17, 0x4 ;  /* 0x0000000411117836 */ /* 0x000fe20000000000 */
[----:B------:R-:W-:Y:S02]  /*0b90*/  IADD3 R20, PT, PT, R20, 0x4, RZ ;  /* 0x0000000414147810 */ /* 0x000fe40007ffe0ff */
[----:B------:R-:W-:Y:S02]  /*0ba0*/  IADD3 R19, PT, PT, R19, 0x4, RZ ;  /* 0x0000000413137810 */ /* 0x000fe40007ffe0ff */
[----:B------:R-:W-:Y:S01]  /*0bb0*/  LEA R21, R0, R21, 0x2 ;  /* 0x0000001500157211 */ /* 0x000fe200078e10ff */
[----:B--2---:R-:W-:Y:S04]  /*0bc0*/  STS [R6], R23 ;  /* 0x0000001706007388 */ /* 0x004fe80000000800 */
[----:B---3--:R-:W-:Y:S01]  /*0bd0*/  STS [R7], R18 ;  /* 0x0000001207007388 */ /* 0x008fe20000000800 */
[----:B------:R-:W-:Y:S06]  /*0be0*/  BAR.SYNC.DEFER_BLOCKING 0x0 ;  /* 0x0000000000007b1d */ /* 0x000fec0000010000 */
[----:B------:R-:W-:Y:S04]  /*0bf0*/  LDS R24, [R4] ;  /* 0x0000000004187984 */ /* 0x000fe80000000800 */
[----:B------:R-:W0:Y:S04]  /*0c00*/  LDS.128 R8, [R2] ;  /* 0x0000000002087984 */ /* 0x000e280000000c00 */
[----:B------:R-:W1:Y:S04]  /*0c10*/  LDS R25, [R4+0x10] ;  /* 0x0000100004197984 */ /* 0x000e680000000800 */
[----:B------:R-:W2:Y:S04]  /*0c20*/  LDS R26, [R4+0x20] ;  /* 0x00002000041a7984 */ /* 0x000ea80000000800 */
[----:B------:R-:W3:Y:S01]  /*0c30*/  LDS R29, [R4+0x30] ;  /* 0x00003000041d7984 */ /* 0x000ee20000000800 */
[----:B0-----:R-:W-:-:S04]  /*0c40*/  FFMA R8, R8, R24, R27 ;  /* 0x0000001808087223 */ /* 0x001fc8000000001b */
[----:B-1----:R-:W-:-:S04]  /*0c50*/  FFMA R9, R25, R9, R8 ;  /* 0x0000000919097223 */ /* 0x002fc80000000008 */
[----:B--2---:R-:W-:-:S04]  /*0c60*/  FFMA R10, R26, R10, R9 ;  /* 0x0000000a1a0a7223 */ /* 0x004fc80000000009 */
[----:B---3--:R-:W-:Y:S01]  /*0c70*/  FFMA R27, R29, R11, R10 ;  /* 0x0000000b1d1b7223 */ /* 0x008fe2000000000a */
[----:B------:R-:W-:Y:S06]  /*0c80*/  BAR.SYNC.DEFER_BLOCKING 0x0 ;  /* 0x0000000000007b1d */ /* 0x000fec0000010000 */
[----:B------:R-:W-:Y:S05]  /*0c90*/  @P0 BRA `(.L_x_3) ;  /* 0xfffffffc007c0947 */ /* 0x000fea000383ffff */
.L_x_0:
[----:B------:R-:W-:-:S04]  /*0ca0*/  VIMNMX R7, PT, PT, R3, R5, !PT ;  /* 0x0000000503077248 */ /* 0x000fc80007fe0100 */
[----:B------:R-:W-:-:S13]  /*0cb0*/  ISETP.GE.AND P0, PT, R7, R0, PT ;  /* 0x000000000700720c */ /* 0x000fda0003f06270 */
[----:B------:R-:W-:Y:S05]  /*0cc0*/  @P0 EXIT ;  /* 0x000000000000094d */ /* 0x000fea0003800000 */
[----:B------:R-:W0:Y:S01]  /*0cd0*/  LDC.64 R6, c[0x0][0x390] ;  /* 0x0000e400ff067b82 */ /* 0x000e220000000a00 */
[----:B------:R-:W-:-:S04]  /*0ce0*/  IMAD R3, R3, R0, R5 ;  /* 0x0000000003037224 */ /* 0x000fc800078e0205 */
[----:B0-----:R-:W-:-:S05]  /*0cf0*/  IMAD.WIDE R2, R3, 0x4, R6 ;  /* 0x0000000403027825 */ /* 0x001fca00078e0206 */
[----:B------:R-:W-:Y:S01]  /*0d00*/  STG.E desc[UR8][R2.64], R27 ;  /* 0x0000001b02007986 */ /* 0x000fe2000c101908 */
[----:B------:R-:W-:Y:S05]  /*0d10*/  EXIT ;  /* 0x000000000000794d */ /* 0x000fea0003800000 */
.L_x_4:
[----:B------:R-:W-:-:S00]  /*0d20*/  BRA `(.L_x_4) ;  /* 0xfffffffc00fc7947 */ /* 0x000fc0000383ffff */
[----:B------:R-:W-:-:S00]  /*0d30*/  NOP ;  /* 0x0000000000007918 */ /* 0x000fc00000000000 */
        /* <DEDUP_REMOVED lines=12> */
.L_x_5:


//--------------------- .nv.shared._Z14matrixMulTiledPfS_S_i --------------------------
	.section	.nv.shared._Z14matrixMulTiledPfS_S_i,"aw",@nobits
	.sectionflags	@""
	.align	4
.nv.shared._Z14matrixMulTiledPfS_S_i:
	.zero		1152


//--------------------- .nv.shared.reserved.0     --------------------------
	.section	.nv.shared.reserved.0,"aw",@nobits
	.weak		__nv_reservedSMEM_offset_0_alias
	.size		__nv_reservedSMEM_offset_0_alias, 0, 64
	.other		__nv_reservedSMEM_offset_0_alias,@"STO_CUDA_RESERVED_SHARED STV_DEFAULT"
__nv_reservedSMEM_offset_0_alias:
	.zero		0
	.zero		64


//--------------------- .nv.constant0._Z14matrixMulTiledPfS_S_i --------------------------
	.section	.nv.constant0._Z14matrixMulTiledPfS_S_i,"a",@progbits
	.sectionflags	@""
	.align	4
.nv.constant0._Z14matrixMulTiledPfS_S_i:
	.zero		924


//--------------------- SYMBOLS --------------------------

	.type		.nv.reservedSmem.offset0,@object
	.size		.nv.reservedSmem.offset0,0x4
	.type		.nv.reservedSmem.cap,@object
	.size		.nv.reservedSmem.cap,0x4
